//
// Generated by NVIDIA NVVM Compiler
//
// Compiler Build ID: CL-36424714
// Cuda compilation tools, release 13.0, V13.0.88
// Based on NVVM 20.0.0
//

.version 9.0
.target sm_100
.address_size 64

	// .globl	_Z25reduccion_memoria_global2Pfi

.visible .entry _Z25reduccion_memoria_global2Pfi(
	.param .u64 .ptr .align 1 _Z25reduccion_memoria_global2Pfi_param_0,
	.param .u32 _Z25reduccion_memoria_global2Pfi_param_1
)
{
	.reg .pred 	%p<7>;
	.reg .b32 	%r<12>;
	.reg .b32 	%f<8>;
	.reg .b64 	%rd<15>;

	ld.param.u64 	%rd4, [_Z25reduccion_memoria_global2Pfi_param_0];
	ld.param.u32 	%r8, [_Z25reduccion_memoria_global2Pfi_param_1];
	cvta.to.global.u64 	%rd1, %rd4;
	mov.u32 	%r1, %ctaid.x;
	mov.u32 	%r11, %ntid.x;
	mul.lo.s32 	%r9, %r11, %r1;
	shl.b32 	%r10, %r9, 1;
	mov.u32 	%r3, %tid.x;
	add.s32 	%r4, %r10, %r3;
	mul.wide.u32 	%rd5, %r10, 4;
	add.s64 	%rd2, %rd1, %rd5;
	setp.ge.u32 	%p1, %r4, %r8;
	@%p1 bra 	$L__BB0_8;
	add.s32 	%r5, %r4, %r11;
	setp.ge.u32 	%p2, %r5, %r8;
	@%p2 bra 	$L__BB0_3;
	mul.wide.u32 	%rd6, %r5, 4;
	add.s64 	%rd7, %rd1, %rd6;
	ld.global.f32 	%f1, [%rd7];
	mul.wide.u32 	%rd8, %r4, 4;
	add.s64 	%rd9, %rd1, %rd8;
	ld.global.f32 	%f2, [%rd9];
	add.f32 	%f3, %f1, %f2;
	st.global.f32 	[%rd9], %f3;
$L__BB0_3:
	bar.sync 	0;
	setp.lt.u32 	%p3, %r11, 2;
	@%p3 bra 	$L__BB0_8;
	mul.wide.u32 	%rd10, %r3, 4;
	add.s64 	%rd3, %rd2, %rd10;
$L__BB0_5:
	shr.u32 	%r7, %r11, 1;
	setp.ge.u32 	%p4, %r3, %r7;
	@%p4 bra 	$L__BB0_7;
	mul.wide.u32 	%rd11, %r7, 4;
	add.s64 	%rd12, %rd3, %rd11;
	ld.global.f32 	%f4, [%rd12];
	ld.global.f32 	%f5, [%rd3];
	add.f32 	%f6, %f4, %f5;
	st.global.f32 	[%rd3], %f6;
$L__BB0_7:
	bar.sync 	0;
	setp.gt.u32 	%p5, %r11, 3;
	mov.u32 	%r11, %r7;
	@%p5 bra 	$L__BB0_5;
$L__BB0_8:
	setp.ne.s32 	%p6, %r3, 0;
	@%p6 bra 	$L__BB0_10;
	ld.global.f32 	%f7, [%rd2];
	mul.wide.u32 	%rd13, %r1, 4;
	add.s64 	%rd14, %rd1, %rd13;
	st.global.f32 	[%rd14], %f7;
$L__BB0_10:
	ret;

}
	// .globl	_Z25reduccion_memoria_global4Pfi
.visible .entry _Z25reduccion_memoria_global4Pfi(
	.param .u64 .ptr .align 1 _Z25reduccion_memoria_global4Pfi_param_0,
	.param .u32 _Z25reduccion_memoria_global4Pfi_param_1
)
{
	.reg .pred 	%p<7>;
	.reg .b32 	%r<15>;
	.reg .b32 	%f<12>;
	.reg .b64 	%rd<19>;

	ld.param.u64 	%rd4, [_Z25reduccion_memoria_global4Pfi_param_0];
	ld.param.u32 	%r8, [_Z25reduccion_memoria_global4Pfi_param_1];
	cvta.to.global.u64 	%rd1, %rd4;
	mov.u32 	%r1, %ctaid.x;
	mov.u32 	%r14, %ntid.x;
	mul.lo.s32 	%r9, %r14, %r1;
	shl.b32 	%r10, %r9, 2;
	mov.u32 	%r3, %tid.x;
	add.s32 	%r4, %r10, %r3;
	mul.wide.u32 	%rd5, %r10, 4;
	add.s64 	%rd2, %rd1, %rd5;
	setp.ge.u32 	%p1, %r4, %r8;
	@%p1 bra 	$L__BB1_8;
	mad.lo.s32 	%r5, %r14, 3, %r4;
	setp.ge.u32 	%p2, %r5, %r8;
	@%p2 bra 	$L__BB1_3;
	mul.wide.u32 	%rd6, %r4, 4;
	add.s64 	%rd7, %rd1, %rd6;
	ld.global.f32 	%f1, [%rd7];
	shl.b32 	%r11, %r14, 1;
	sub.s32 	%r12, %r5, %r11;
	mul.wide.u32 	%rd8, %r12, 4;
	add.s64 	%rd9, %rd1, %rd8;
	ld.global.f32 	%f2, [%rd9];
	add.s32 	%r13, %r12, %r14;
	mul.wide.u32 	%rd10, %r13, 4;
	add.s64 	%rd11, %rd1, %rd10;
	ld.global.f32 	%f3, [%rd11];
	mul.wide.u32 	%rd12, %r5, 4;
	add.s64 	%rd13, %rd1, %rd12;
	ld.global.f32 	%f4, [%rd13];
	add.f32 	%f5, %f1, %f2;
	add.f32 	%f6, %f5, %f3;
	add.f32 	%f7, %f6, %f4;
	st.global.f32 	[%rd7], %f7;
$L__BB1_3:
	bar.sync 	0;
	setp.lt.u32 	%p3, %r14, 2;
	@%p3 bra 	$L__BB1_8;
	mul.wide.u32 	%rd14, %r3, 4;
	add.s64 	%rd3, %rd2, %rd14;
$L__BB1_5:
	shr.u32 	%r7, %r14, 1;
	setp.ge.u32 	%p4, %r3, %r7;
	@%p4 bra 	$L__BB1_7;
	mul.wide.u32 	%rd15, %r7, 4;
	add.s64 	%rd16, %rd3, %rd15;
	ld.global.f32 	%f8, [%rd16];
	ld.global.f32 	%f9, [%rd3];
	add.f32 	%f10, %f8, %f9;
	st.global.f32 	[%rd3], %f10;
$L__BB1_7:
	bar.sync 	0;
	setp.gt.u32 	%p5, %r14, 3;
	mov.u32 	%r14, %r7;
	@%p5 bra 	$L__BB1_5;
$L__BB1_8:
	setp.ne.s32 	%p6, %r3, 0;
	@%p6 bra 	$L__BB1_10;
	ld.global.f32 	%f11, [%rd2];
	mul.wide.u32 	%rd17, %r1, 4;
	add.s64 	%rd18, %rd1, %rd17;
	st.global.f32 	[%rd18], %f11;
$L__BB1_10:
	ret;

}
	// .globl	_Z25reduccion_memoria_global8Pfi
.visible .entry _Z25reduccion_memoria_global8Pfi(
	.param .u64 .ptr .align 1 _Z25reduccion_memoria_global8Pfi_param_0,
	.param .u32 _Z25reduccion_memoria_global8Pfi_param_1
)
{
	.reg .pred 	%p<7>;
	.reg .b32 	%r<18>;
	.reg .b32 	%f<20>;
	.reg .b64 	%rd<27>;

	ld.param.u64 	%rd4, [_Z25reduccion_memoria_global8Pfi_param_0];
	ld.param.u32 	%r8, [_Z25reduccion_memoria_global8Pfi_param_1];
	cvta.to.global.u64 	%rd1, %rd4;
	mov.u32 	%r1, %ctaid.x;
	mov.u32 	%r17, %ntid.x;
	mul.lo.s32 	%r9, %r17, %r1;
	shl.b32 	%r10, %r9, 3;
	mov.u32 	%r3, %tid.x;
	add.s32 	%r4, %r10, %r3;
	mul.wide.u32 	%rd5, %r10, 4;
	add.s64 	%rd2, %rd1, %rd5;
	setp.ge.u32 	%p1, %r4, %r8;
	@%p1 bra 	$L__BB2_8;
	mad.lo.s32 	%r5, %r17, 7, %r4;
	setp.ge.u32 	%p2, %r5, %r8;
	@%p2 bra 	$L__BB2_3;
	mul.wide.u32 	%rd6, %r4, 4;
	add.s64 	%rd7, %rd1, %rd6;
	ld.global.f32 	%f1, [%rd7];
	mad.lo.s32 	%r11, %r17, -6, %r5;
	mul.wide.u32 	%rd8, %r11, 4;
	add.s64 	%rd9, %rd1, %rd8;
	ld.global.f32 	%f2, [%rd9];
	add.s32 	%r12, %r11, %r17;
	mul.wide.u32 	%rd10, %r12, 4;
	add.s64 	%rd11, %rd1, %rd10;
	ld.global.f32 	%f3, [%rd11];
	add.s32 	%r13, %r12, %r17;
	mul.wide.u32 	%rd12, %r13, 4;
	add.s64 	%rd13, %rd1, %rd12;
	ld.global.f32 	%f4, [%rd13];
	add.s32 	%r14, %r13, %r17;
	mul.wide.u32 	%rd14, %r14, 4;
	add.s64 	%rd15, %rd1, %rd14;
	ld.global.f32 	%f5, [%rd15];
	add.s32 	%r15, %r14, %r17;
	mul.wide.u32 	%rd16, %r15, 4;
	add.s64 	%rd17, %rd1, %rd16;
	ld.global.f32 	%f6, [%rd17];
	add.s32 	%r16, %r15, %r17;
	mul.wide.u32 	%rd18, %r16, 4;
	add.s64 	%rd19, %rd1, %rd18;
	ld.global.f32 	%f7, [%rd19];
	mul.wide.u32 	%rd20, %r5, 4;
	add.s64 	%rd21, %rd1, %rd20;
	ld.global.f32 	%f8, [%rd21];
	add.f32 	%f9, %f1, %f2;
	add.f32 	%f10, %f9, %f3;
	add.f32 	%f11, %f10, %f4;
	add.f32 	%f12, %f11, %f5;
	add.f32 	%f13, %f12, %f6;
	add.f32 	%f14, %f13, %f7;
	add.f32 	%f15, %f14, %f8;
	st.global.f32 	[%rd7], %f15;
$L__BB2_3:
	bar.sync 	0;
	setp.lt.u32 	%p3, %r17, 2;
	@%p3 bra 	$L__BB2_8;
	mul.wide.u32 	%rd22, %r3, 4;
	add.s64 	%rd3, %rd2, %rd22;
$L__BB2_5:
	shr.u32 	%r7, %r17, 1;
	setp.ge.u32 	%p4, %r3, %r7;
	@%p4 bra 	$L__BB2_7;
	mul.wide.u32 	%rd23, %r7, 4;
	add.s64 	%rd24, %rd3, %rd23;
	ld.global.f32 	%f16, [%rd24];
	ld.global.f32 	%f17, [%rd3];
	add.f32 	%f18, %f16, %f17;
	st.global.f32 	[%rd3], %f18;
$L__BB2_7:
	bar.sync 	0;
	setp.gt.u32 	%p5, %r17, 3;
	mov.u32 	%r17, %r7;
	@%p5 bra 	$L__BB2_5;
$L__BB2_8:
	setp.ne.s32 	%p6, %r3, 0;
	@%p6 bra 	$L__BB2_10;
	ld.global.f32 	%f19, [%rd2];
	mul.wide.u32 	%rd25, %r1, 4;
	add.s64 	%rd26, %rd1, %rd25;
	st.global.f32 	[%rd26], %f19;
$L__BB2_10:
	ret;

}


// ===== COMPILED SASS (sm_100) =====

	.target	sm_100

	.elftype	@"ET_EXEC"


//--------------------- .note.nv.tkinfo           --------------------------
	.section	.note.nv.tkinfo,"",@"SHT_NOTE"
	.sectionflags	@"SHF_NOTE_NV_TKINFO"
	.tkinfo
        /*0018*/ 	.word	0x00000002
        /*0030*/ 	.string	""
        /*0030*/ 	.string	"ptxas"
        /*0030*/ 	.string	"Cuda compilation tools, release 13.0, V13.0.88"
        /*0030*/ 	.string	"Build cuda_13.0.r13.0/compiler.36424714_0"
        /*0030*/ 	.string	"-arch sm_100 -m 64 "



//--------------------- .note.nv.cuinfo           --------------------------
	.section	.note.nv.cuinfo,"",@"SHT_NOTE"
	.sectionflags	@"SHF_NOTE_NV_CUINFO"
        /*0018*/ 	.short	0x0002
        /*001a*/ 	.short	0x0064
        /*001c*/ 	.short	0x0082
	.zero		2


//--------------------- .nv.info                  --------------------------
	.section	.nv.info,"",@"SHT_CUDA_INFO"
	.align	4


	//----- nvinfo : EIATTR_REGCOUNT
	.align		4
        /*0000*/ 	.byte	0x04, 0x2f
        /*0002*/ 	.short	(.L_1 - .L_0)
	.align		4
.L_0:
        /*0004*/ 	.word	index@(_Z25reduccion_memoria_global2Pfi)
        /*0008*/ 	.word	0x00000010


	//----- nvinfo : EIATTR_FRAME_SIZE
	.align		4
.L_1:
        /*000c*/ 	.byte	0x04, 0x11
        /*000e*/ 	.short	(.L_3 - .L_2)
	.align		4
.L_2:
        /*0010*/ 	.word	index@(_Z25reduccion_memoria_global2Pfi)
        /*0014*/ 	.word	0x00000000


	//----- nvinfo : EIATTR_REGCOUNT
	.align		4
.L_3:
        /*0018*/ 	.byte	0x04, 0x2f
        /*001a*/ 	.short	(.L_5 - .L_4)
	.align		4
.L_4:
        /*001c*/ 	.word	index@(_Z25reduccion_memoria_global4Pfi)
        /*0020*/ 	.word	0x00000012


	//----- nvinfo : EIATTR_FRAME_SIZE
	.align		4
.L_5:
        /*0024*/ 	.byte	0x04, 0x11
        /*0026*/ 	.short	(.L_7 - .L_6)
	.align		4
.L_6:
        /*0028*/ 	.word	index@(_Z25reduccion_memoria_global4Pfi)
        /*002c*/ 	.word	0x00000000


	//----- nvinfo : EIATTR_REGCOUNT
	.align		4
.L_7:
        /*0030*/ 	.byte	0x04, 0x2f
        /*0032*/ 	.short	(.L_9 - .L_8)
	.align		4
.L_8:
        /*0034*/ 	.word	index@(_Z25reduccion_memoria_global8Pfi)
        /*0038*/ 	.word	0x0000001c


	//----- nvinfo : EIATTR_FRAME_SIZE
	.align		4
.L_9:
        /*003c*/ 	.byte	0x04, 0x11
        /*003e*/ 	.short	(.L_11 - .L_10)
	.align		4
.L_10:
        /*0040*/ 	.word	index@(_Z25reduccion_memoria_global8Pfi)
        /*0044*/ 	.word	0x00000000


	//----- nvinfo : EIATTR_MIN_STACK_SIZE
	.align		4
.L_11:
        /*0048*/ 	.byte	0x04, 0x12
        /*004a*/ 	.short	(.L_13 - .L_12)
	.align		4
.L_12:
        /*004c*/ 	.word	index@(_Z25reduccion_memoria_global8Pfi)
        /*0050*/ 	.word	0x00000000


	//----- nvinfo : EIATTR_MIN_STACK_SIZE
	.align		4
.L_13:
        /*0054*/ 	.byte	0x04, 0x12
        /*0056*/ 	.short	(.L_15 - .L_14)
	.align		4
.L_14:
        /*0058*/ 	.word	index@(_Z25reduccion_memoria_global4Pfi)
        /*005c*/ 	.word	0x00000000


	//----- nvinfo : EIATTR_MIN_STACK_SIZE
	.align		4
.L_15:
        /*0060*/ 	.byte	0x04, 0x12
        /*0062*/ 	.short	(.L_17 - .L_16)
	.align		4
.L_16:
        /*0064*/ 	.word	index@(_Z25reduccion_memoria_global2Pfi)
        /*0068*/ 	.word	0x00000000
.L_17:


//--------------------- .nv.compat                --------------------------
	.section	.nv.compat,"",@"SHT_CUDA_COMPAT_INFO"
	.align	4
        /*0000*/ 	.byte	0x02, 0x09, 0x00, 0x00, 0x02, 0x02, 0x01, 0x00, 0x02, 0x05, 0x05, 0x00, 0x03, 0x07, 0x01, 0x01
        /*0010*/ 	.byte	0x02, 0x03, 0x00, 0x00, 0x02, 0x06, 0x01, 0x00, 0x04, 0x0b, 0x08, 0x00, 0x09, 0x00, 0x00, 0x00
        /*0020*/ 	.byte	0x00, 0x00, 0x00, 0x00


//--------------------- .nv.info._Z25reduccion_memoria_global8Pfi --------------------------
	.section	.nv.info._Z25reduccion_memoria_global8Pfi,"",@"SHT_CUDA_INFO"
	.sectionflags	@""
	.align	4


	//----- nvinfo : EIATTR_CUDA_API_VERSION
	.align		4
        /*0000*/ 	.byte	0x04, 0x37
        /*0002*/ 	.short	(.L_19 - .L_18)
.L_18:
        /*0004*/ 	.word	0x00000082


	//----- nvinfo : EIATTR_KPARAM_INFO
	.align		4
.L_19:
        /*0008*/ 	.byte	0x04, 0x17
        /*000a*/ 	.short	(.L_21 - .L_20)
.L_20:
        /*000c*/ 	.word	0x00000000
        /*0010*/ 	.short	0x0001
        /*0012*/ 	.short	0x0008
        /*0014*/ 	.byte	0x00, 0xf0, 0x11, 0x00


	//----- nvinfo : EIATTR_KPARAM_INFO
	.align		4
.L_21:
        /*0018*/ 	.byte	0x04, 0x17
        /*001a*/ 	.short	(.L_23 - .L_22)
.L_22:
        /*001c*/ 	.word	0x00000000
        /*0020*/ 	.short	0x0000
        /*0022*/ 	.short	0x0000
        /*0024*/ 	.byte	0x00, 0xf5, 0x21, 0x00


	//----- nvinfo : EIATTR_SPARSE_MMA_MASK
	.align		4
.L_23:
        /*0028*/ 	.byte	0x03, 0x50
        /*002a*/ 	.short	0x0000


	//----- nvinfo : EIATTR_MAXREG_COUNT
	.align		4
        /*002c*/ 	.byte	0x03, 0x1b
        /*002e*/ 	.short	0x00ff


	//----- nvinfo : EIATTR_NUM_BARRIERS
	.align		4
        /*0030*/ 	.byte	0x02, 0x4c
        /*0032*/ 	.byte	0x01
	.zero		1


	//----- nvinfo : EIATTR_MERCURY_ISA_VERSION
	.align		4
        /*0034*/ 	.byte	0x03, 0x5f
        /*0036*/ 	.short	0x0101


	//----- nvinfo : EIATTR_VRC_CTA_INIT_COUNT
	.align		4
        /*0038*/ 	.byte	0x02, 0x4a
	.zero		1
	.zero		1


	//----- nvinfo : EIATTR_EXIT_INSTR_OFFSETS
	.align		4
        /*003c*/ 	.byte	0x04, 0x1c
        /*003e*/ 	.short	(.L_25 - .L_24)


	//   ....[0]....
.L_24:
        /*0040*/ 	.word	0x00000430


	//   ....[1]....
        /*0044*/ 	.word	0x00000480


	//----- nvinfo : EIATTR_CRS_STACK_SIZE
	.align		4
.L_25:
        /*0048*/ 	.byte	0x04, 0x1e
        /*004a*/ 	.short	(.L_27 - .L_26)
.L_26:
        /*004c*/ 	.word	0x00000000


	//----- nvinfo : EIATTR_CBANK_PARAM_SIZE
	.align		4
.L_27:
        /*0050*/ 	.byte	0x03, 0x19
        /*0052*/ 	.short	0x000c


	//----- nvinfo : EIATTR_PARAM_CBANK
	.align		4
        /*0054*/ 	.byte	0x04, 0x0a
        /*0056*/ 	.short	(.L_29 - .L_28)
	.align		4
.L_28:
        /*0058*/ 	.word	index@(.nv.constant0._Z25reduccion_memoria_global8Pfi)
        /*005c*/ 	.short	0x0380
        /*005e*/ 	.short	0x000c


	//----- nvinfo : EIATTR_SW_WAR
	.align		4
.L_29:
        /*0060*/ 	.byte	0x04, 0x36
        /*0062*/ 	.short	(.L_31 - .L_30)
.L_30:
        /*0064*/ 	.word	0x00000008
.L_31:


//--------------------- .nv.info._Z25reduccion_memoria_global4Pfi --------------------------
	.section	.nv.info._Z25reduccion_memoria_global4Pfi,"",@"SHT_CUDA_INFO"
	.sectionflags	@""
	.align	4


	//----- nvinfo : EIATTR_CUDA_API_VERSION
	.align		4
        /*0000*/ 	.byte	0x04, 0x37
        /*0002*/ 	.short	(.L_33 - .L_32)
.L_32:
        /*0004*/ 	.word	0x00000082


	//----- nvinfo : EIATTR_KPARAM_INFO
	.align		4
.L_33:
        /*0008*/ 	.byte	0x04, 0x17
        /*000a*/ 	.short	(.L_35 - .L_34)
.L_34:
        /*000c*/ 	.word	0x00000000
        /*0010*/ 	.short	0x0001
        /*0012*/ 	.short	0x0008
        /*0014*/ 	.byte	0x00, 0xf0, 0x11, 0x00


	//----- nvinfo : EIATTR_KPARAM_INFO
	.align		4
.L_35:
        /*0018*/ 	.byte	0x04, 0x17
        /*001a*/ 	.short	(.L_37 - .L_36)
.L_36:
        /*001c*/ 	.word	0x00000000
        /*0020*/ 	.short	0x0000
        /*0022*/ 	.short	0x0000
        /*0024*/ 	.byte	0x00, 0xf5, 0x21, 0x00


	//----- nvinfo : EIATTR_SPARSE_MMA_MASK
	.align		4
.L_37:
        /*0028*/ 	.byte	0x03, 0x50
        /*002a*/ 	.short	0x0000


	//----- nvinfo : EIATTR_MAXREG_COUNT
	.align		4
        /*002c*/ 	.byte	0x03, 0x1b
        /*002e*/ 	.short	0x00ff


	//----- nvinfo : EIATTR_NUM_BARRIERS
	.align		4
        /*0030*/ 	.byte	0x02, 0x4c
        /*0032*/ 	.byte	0x01
	.zero		1


	//----- nvinfo : EIATTR_MERCURY_ISA_VERSION
	.align		4
        /*0034*/ 	.byte	0x03, 0x5f
        /*0036*/ 	.short	0x0101


	//----- nvinfo : EIATTR_VRC_CTA_INIT_COUNT
	.align		4
        /*0038*/ 	.byte	0x02, 0x4a
	.zero		1
	.zero		1


	//----- nvinfo : EIATTR_EXIT_INSTR_OFFSETS
	.align		4
        /*003c*/ 	.byte	0x04, 0x1c
        /*003e*/ 	.short	(.L_39 - .L_38)


	//   ....[0]....
.L_38:
        /*0040*/ 	.word	0x00000330


	//   ....[1]....
        /*0044*/ 	.word	0x00000380


	//----- nvinfo : EIATTR_CRS_STACK_SIZE
	.align		4
.L_39:
        /*0048*/ 	.byte	0x04, 0x1e
        /*004a*/ 	.short	(.L_41 - .L_40)
.L_40:
        /*004c*/ 	.word	0x00000000


	//----- nvinfo : EIATTR_CBANK_PARAM_SIZE
	.align		4
.L_41:
        /*0050*/ 	.byte	0x03, 0x19
        /*0052*/ 	.short	0x000c


	//----- nvinfo : EIATTR_PARAM_CBANK
	.align		4
        /*0054*/ 	.byte	0x04, 0x0a
        /*0056*/ 	.short	(.L_43 - .L_42)
	.align		4
.L_42:
        /*0058*/ 	.word	index@(.nv.constant0._Z25reduccion_memoria_global4Pfi)
        /*005c*/ 	.short	0x0380
        /*005e*/ 	.short	0x000c


	//----- nvinfo : EIATTR_SW_WAR
	.align		4
.L_43:
        /*0060*/ 	.byte	0x04, 0x36
        /*0062*/ 	.short	(.L_45 - .L_44)
.L_44:
        /*0064*/ 	.word	0x00000008
.L_45:


//--------------------- .nv.info._Z25reduccion_memoria_global2Pfi --------------------------
	.section	.nv.info._Z25reduccion_memoria_global2Pfi,"",@"SHT_CUDA_INFO"
	.sectionflags	@""
	.align	4


	//----- nvinfo : EIATTR_CUDA_API_VERSION
	.align		4
        /*0000*/ 	.byte	0x04, 0x37
        /*0002*/ 	.short	(.L_47 - .L_46)
.L_46:
        /*0004*/ 	.word	0x00000082


	//----- nvinfo : EIATTR_KPARAM_INFO
	.align		4
.L_47:
        /*0008*/ 	.byte	0x04, 0x17
        /*000a*/ 	.short	(.L_49 - .L_48)
.L_48:
        /*000c*/ 	.word	0x00000000
        /*0010*/ 	.short	0x0001
        /*0012*/ 	.short	0x0008
        /*0014*/ 	.byte	0x00, 0xf0, 0x11, 0x00


	//----- nvinfo : EIATTR_KPARAM_INFO
	.align		4
.L_49:
        /*0018*/ 	.byte	0x04, 0x17
        /*001a*/ 	.short	(.L_51 - .L_50)
.L_50:
        /*001c*/ 	.word	0x00000000
        /*0020*/ 	.short	0x0000
        /*0022*/ 	.short	0x0000
        /*0024*/ 	.byte	0x00, 0xf5, 0x21, 0x00


	//----- nvinfo : EIATTR_SPARSE_MMA_MASK
	.align		4
.L_51:
        /*0028*/ 	.byte	0x03, 0x50
        /*002a*/ 	.short	0x0000


	//----- nvinfo : EIATTR_MAXREG_COUNT
	.align		4
        /*002c*/ 	.byte	0x03, 0x1b
        /*002e*/ 	.short	0x00ff


	//----- nvinfo : EIATTR_NUM_BARRIERS
	.align		4
        /*0030*/ 	.byte	0x02, 0x4c
        /*0032*/ 	.byte	0x01
	.zero		1


	//----- nvinfo : EIATTR_MERCURY_ISA_VERSION
	.align		4
        /*0034*/ 	.byte	0x03, 0x5f
        /*0036*/ 	.short	0x0101


	//----- nvinfo : EIATTR_VRC_CTA_INIT_COUNT
	.align		4
        /*0038*/ 	.byte	0x02, 0x4a
	.zero		1
	.zero		1


	//----- nvinfo : EIATTR_EXIT_INSTR_OFFSETS
	.align		4
        /*003c*/ 	.byte	0x04, 0x1c
        /*003e*/ 	.short	(.L_53 - .L_52)


	//   ....[0]....
.L_52:
        /*0040*/ 	.word	0x000002b0


	//   ....[1]....
        /*0044*/ 	.word	0x00000300


	//----- nvinfo : EIATTR_CRS_STACK_SIZE
	.align		4
.L_53:
        /*0048*/ 	.byte	0x04, 0x1e
        /*004a*/ 	.short	(.L_55 - .L_54)
.L_54:
        /*004c*/ 	.word	0x00000000


	//----- nvinfo : EIATTR_CBANK_PARAM_SIZE
	.align		4
.L_55:
        /*0050*/ 	.byte	0x03, 0x19
        /*0052*/ 	.short	0x000c


	//----- nvinfo : EIATTR_PARAM_CBANK
	.align		4
        /*0054*/ 	.byte	0x04, 0x0a
        /*0056*/ 	.short	(.L_57 - .L_56)
	.align		4
.L_56:
        /*0058*/ 	.word	index@(.nv.constant0._Z25reduccion_memoria_global2Pfi)
        /*005c*/ 	.short	0x0380
        /*005e*/ 	.short	0x000c


	//----- nvinfo : EIATTR_SW_WAR
	.align		4
.L_57:
        /*0060*/ 	.byte	0x04, 0x36
        /*0062*/ 	.short	(.L_59 - .L_58)
.L_58:
        /*0064*/ 	.word	0x00000008
.L_59:


//--------------------- .nv.callgraph             --------------------------
	.section	.nv.callgraph,"",@"SHT_CUDA_CALLGRAPH"
	.align	4
	.sectionentsize	8
	.align		4
        /*0000*/ 	.word	0x00000000
	.align		4
        /*0004*/ 	.word	0xffffffff
	.align		4
        /*0008*/ 	.word	0x00000000
	.align		4
        /*000c*/ 	.word	0xfffffffe
	.align		4
        /*0010*/ 	.word	0x00000000
	.align		4
        /*0014*/ 	.word	0xfffffffd
	.align		4
        /*0018*/ 	.word	0x00000000
	.align		4
        /*001c*/ 	.word	0xfffffffc


//--------------------- .text._Z25reduccion_memoria_global8Pfi --------------------------
	.section	.text._Z25reduccion_memoria_global8Pfi,"ax",@progbits
	.align	128
        .global         _Z25reduccion_memoria_global8Pfi
        .type           _Z25reduccion_memoria_global8Pfi,@function
        .size           _Z25reduccion_memoria_global8Pfi,(.L_x_18 - _Z25reduccion_memoria_global8Pfi)
        .other          _Z25reduccion_memoria_global8Pfi,@"STO_CUDA_ENTRY STV_DEFAULT"
_Z25reduccion_memoria_global8Pfi:
.text._Z25reduccion_memoria_global8Pfi:
[----:B------:R-:W-:Y:S01]  /*0000*/  LDC R1, c[0x0][0x37c] ;  /* 0x0000df00ff017b82 */ /* 0x000fe20000000800 */
[----:B------:R-:W0:Y:S01]  /*0010*/  S2R R8, SR_CTAID.X ;  /* 0x0000000000087919 */ /* 0x000e220000002500 */
[----:B------:R-:W0:Y:S06]  /*0020*/  LDCU UR6, c[0x0][0x360] ;  /* 0x00006c00ff0677ac */ /* 0x000e2c0008000800 */
[----:B------:R-:W1:Y:S01]  /*0030*/  LDC.64 R6, c[0x0][0x380] ;  /* 0x0000e000ff067b82 */ /* 0x000e620000000a00 */
[----:B------:R-:W2:Y:S01]  /*0040*/  S2R R9, SR_TID.X ;  /* 0x0000000000097919 */ /* 0x000ea20000002100 */
[----:B------:R-:W3:Y:S01]  /*0050*/  LDCU UR7, c[0x0][0x388] ;  /* 0x00007100ff0777ac */ /* 0x000ee20008000800 */
[----:B------:R-:W4:Y:S01]  /*0060*/  LDCU.64 UR4, c[0x0][0x358] ;  /* 0x00006b00ff0477ac */ /* 0x000f220008000a00 */
[----:B0-----:R-:W-:-:S05]  /*0070*/  IMAD R0, R8, UR6, RZ ;  /* 0x0000000608007c24 */ /* 0x001fca000f8e02ff */
[----:B------:R-:W-:Y:S02]  /*0080*/  SHF.L.U32 R2, R0, 0x3, RZ ;  /* 0x0000000300027819 */ /* 0x000fe400000006ff */
[----:B------:R-:W-:Y:S02]  /*0090*/  MOV R0, UR6 ;  /* 0x0000000600007c02 */ /* 0x000fe40008000f00 */
[C---:B--2---:R-:W-:Y:S01]  /*00a0*/  IADD3 R5, PT, PT, R2.reuse, R9, RZ ;  /* 0x0000000902057210 */ /* 0x044fe20007ffe0ff */
[----:B-1----:R-:W-:-:S03]  /*00b0*/  IMAD.WIDE.U32 R2, R2, 0x4, R6 ;  /* 0x0000000402027825 */ /* 0x002fc600078e0006 */
[----:B---3--:R-:W-:-:S13]  /*00c0*/  ISETP.GE.U32.AND P0, PT, R5, UR7, PT ;  /* 0x0000000705007c0c */ /* 0x008fda000bf06070 */
[----:B----4-:R-:W-:Y:S05]  /*00d0*/  @P0 BRA `(.L_x_0) ;  /* 0x0000000000d00947 */ /* 0x010fea0003800000 */
[----:B------:R-:W-:-:S05]  /*00e0*/  IMAD R11, R0, 0x7, R5 ;  /* 0x00000007000b7824 */ /* 0x000fca00078e0205 */
[----:B------:R-:W-:-:S13]  /*00f0*/  ISETP.GE.U32.AND P0, PT, R11, UR7, PT ;  /* 0x000000070b007c0c */ /* 0x000fda000bf06070 */
[----:B------:R-:W-:Y:S05]  /*0100*/  @P0 BRA `(.L_x_1) ;  /* 0x0000000000780947 */ /* 0x000fea0003800000 */
[----:B------:R-:W-:Y:S02]  /*0110*/  IMAD R15, R0, -0x6, R11 ;  /* 0xfffffffa000f7824 */ /* 0x000fe400078e020b */
[----:B------:R-:W-:-:S04]  /*0120*/  IMAD.WIDE.U32 R4, R5, 0x4, R6 ;  /* 0x0000000405047825 */ /* 0x000fc800078e0006 */
[--C-:B------:R-:W-:Y:S01]  /*0130*/  IMAD.WIDE.U32 R12, R15, 0x4, R6.reuse ;  /* 0x000000040f0c7825 */ /* 0x100fe200078e0006 */
[C---:B------:R-:W-:Y:S01]  /*0140*/  IADD3 R15, PT, PT, R0.reuse, R15, RZ ;  /* 0x0000000f000f7210 */ /* 0x040fe20007ffe0ff */
[----:B------:R-:W2:Y:S03]  /*0150*/  LDG.E R19, desc[UR4][R4.64] ;  /* 0x0000000404137981 */ /* 0x000ea6000c1e1900 */
[C---:B------:R-:W-:Y:S01]  /*0160*/  IADD3 R17, PT, PT, R0.reuse, R15, RZ ;  /* 0x0000000f00117210 */ /* 0x040fe20007ffe0ff */
[--C-:B------:R-:W-:Y:S01]  /*0170*/  IMAD.WIDE.U32 R22, R15, 0x4, R6.reuse ;  /* 0x000000040f167825 */ /* 0x100fe200078e0006 */
[----:B------:R0:W2:Y:S02]  /*0180*/  LDG.E R10, desc[UR4][R12.64] ;  /* 0x000000040c0a7981 */ /* 0x0000a4000c1e1900 */
[C---:B------:R-:W-:Y:S01]  /*0190*/  IADD3 R21, PT, PT, R0.reuse, R17, RZ ;  /* 0x0000001100157210 */ /* 0x040fe20007ffe0ff */
[--C-:B------:R-:W-:Y:S01]  /*01a0*/  IMAD.WIDE.U32 R16, R17, 0x4, R6.reuse ;  /* 0x0000000411107825 */ /* 0x100fe200078e0006 */
[----:B------:R-:W3:Y:S02]  /*01b0*/  LDG.E R18, desc[UR4][R22.64] ;  /* 0x0000000416127981 */ /* 0x000ee4000c1e1900 */
[----:B------:R-:W-:Y:S01]  /*01c0*/  IADD3 R15, PT, PT, R0, R21, RZ ;  /* 0x00000015000f7210 */ /* 0x000fe20007ffe0ff */
[----:B------:R-:W-:-:S02]  /*01d0*/  IMAD.WIDE.U32 R20, R21, 0x4, R6 ;  /* 0x0000000415147825 */ /* 0x000fc400078e0006 */
[----:B------:R-:W4:Y:S01]  /*01e0*/  LDG.E R16, desc[UR4][R16.64] ;  /* 0x0000000410107981 */ /* 0x000f22000c1e1900 */
[----:B------:R-:W-:Y:S01]  /*01f0*/  IADD3 R25, PT, PT, R0, R15, RZ ;  /* 0x0000000f00197210 */ /* 0x000fe20007ffe0ff */
[--C-:B0-----:R-:W-:Y:S02]  /*0200*/  IMAD.WIDE.U32 R12, R15, 0x4, R6.reuse ;  /* 0x000000040f0c7825 */ /* 0x101fe400078e0006 */
[----:B------:R-:W5:Y:S02]  /*0210*/  LDG.E R20, desc[UR4][R20.64] ;  /* 0x0000000414147981 */ /* 0x000f64000c1e1900 */
[--C-:B------:R-:W-:Y:S02]  /*0220*/  IMAD.WIDE.U32 R14, R25, 0x4, R6.reuse ;  /* 0x00000004190e7825 */ /* 0x100fe400078e0006 */
[----:B------:R-:W5:Y:S02]  /*0230*/  LDG.E R12, desc[UR4][R12.64] ;  /* 0x000000040c0c7981 */ /* 0x000f64000c1e1900 */
[----:B------:R-:W-:-:S02]  /*0240*/  IMAD.WIDE.U32 R6, R11, 0x4, R6 ;  /* 0x000000040b067825 */ /* 0x000fc400078e0006 */
[----:B------:R-:W5:Y:S04]  /*0250*/  LDG.E R14, desc[UR4][R14.64] ;  /* 0x000000040e0e7981 */ /* 0x000f68000c1e1900 */
[----:B------:R-:W5:Y:S01]  /*0260*/  LDG.E R6, desc[UR4][R6.64] ;  /* 0x0000000406067981 */ /* 0x000f62000c1e1900 */
[----:B--2---:R-:W-:-:S04]  /*0270*/  FADD R19, R19, R10 ;  /* 0x0000000a13137221 */ /* 0x004fc80000000000 */
[----:B---3--:R-:W-:-:S04]  /*0280*/  FADD R19, R18, R19 ;  /* 0x0000001312137221 */ /* 0x008fc80000000000 */
[----:B----4-:R-:W-:-:S04]  /*0290*/  FADD R19, R16, R19 ;  /* 0x0000001310137221 */ /* 0x010fc80000000000 */
[----:B-----5:R-:W-:-:S04]  /*02a0*/  FADD R19, R20, R19 ;  /* 0x0000001314137221 */ /* 0x020fc80000000000 */
[----:B------:R-:W-:-:S04]  /*02b0*/  FADD R19, R12, R19 ;  /* 0x000000130c137221 */ /* 0x000fc80000000000 */
[----:B------:R-:W-:-:S04]  /*02c0*/  FADD R19, R14, R19 ;  /* 0x000000130e137221 */ /* 0x000fc80000000000 */
[----:B------:R-:W-:-:S05]  /*02d0*/  FADD R19, R6, R19 ;  /* 0x0000001306137221 */ /* 0x000fca0000000000 */
[----:B------:R0:W-:Y:S02]  /*02e0*/  STG.E desc[UR4][R4.64], R19 ;  /* 0x0000001304007986 */ /* 0x0001e4000c101904 */
.L_x_1:
[----:B------:R-:W-:Y:S01]  /*02f0*/  ISETP.GE.U32.AND P0, PT, R0, 0x2, PT ;  /* 0x000000020000780c */ /* 0x000fe20003f06070 */
[----:B------:R-:W-:Y:S05]  /*0300*/  WARPSYNC.ALL ;  /* 0x0000000000007948 */ /* 0x000fea0003800000 */
[----:B------:R-:W-:Y:S07]  /*0310*/  BAR.SYNC.DEFER_BLOCKING 0x0 ;  /* 0x0000000000007b1d */ /* 0x000fee0000010000 */
[----:B------:R-:W-:Y:S05]  /*0320*/  @!P0 BRA `(.L_x_0) ;  /* 0x00000000003c8947 */ /* 0x000fea0003800000 */
[----:B0-----:R-:W-:-:S07]  /*0330*/  IMAD.WIDE.U32 R4, R9, 0x4, R2 ;  /* 0x0000000409047825 */ /* 0x001fce00078e0002 */
.L_x_4:
[----:B------:R-:W-:Y:S01]  /*0340*/  SHF.R.U32.HI R10, RZ, 0x1, R0 ;  /* 0x00000001ff0a7819 */ /* 0x000fe20000011600 */
[----:B------:R-:W-:Y:S03]  /*0350*/  BSSY.RECONVERGENT B0, `(.L_x_2) ;  /* 0x0000008000007945 */ /* 0x000fe60003800200 */
[----:B------:R-:W-:-:S13]  /*0360*/  ISETP.GE.U32.AND P0, PT, R9, R10, PT ;  /* 0x0000000a0900720c */ /* 0x000fda0003f06070 */
[----:B0-----:R-:W-:Y:S05]  /*0370*/  @P0 BRA `(.L_x_3) ;  /* 0x0000000000140947 */ /* 0x001fea0003800000 */
[----:B------:R-:W-:Y:S01]  /*0380*/  IMAD.WIDE.U32 R6, R10, 0x4, R4 ;  /* 0x000000040a067825 */ /* 0x000fe200078e0004 */
[----:B------:R-:W2:Y:S05]  /*0390*/  LDG.E R11, desc[UR4][R4.64] ;  /* 0x00000004040b7981 */ /* 0x000eaa000c1e1900 */
[----:B------:R-:W2:Y:S02]  /*03a0*/  LDG.E R6, desc[UR4][R6.64] ;  /* 0x0000000406067981 */ /* 0x000ea4000c1e1900 */
[----:B--2---:R-:W-:-:S05]  /*03b0*/  FADD R11, R6, R11 ;  /* 0x0000000b060b7221 */ /* 0x004fca0000000000 */
[----:B------:R0:W-:Y:S02]  /*03c0*/  STG.E desc[UR4][R4.64], R11 ;  /* 0x0000000b04007986 */ /* 0x0001e4000c101904 */
.L_x_3:
[----:B------:R-:W-:Y:S05]  /*03d0*/  BSYNC.RECONVERGENT B0 ;  /* 0x0000000000007941 */ /* 0x000fea0003800200 */
.L_x_2:
[----:B------:R-:W-:Y:S01]  /*03e0*/  BAR.SYNC.DEFER_BLOCKING 0x0 ;  /* 0x0000000000007b1d */ /* 0x000fe20000010000 */
[----:B------:R-:W-:Y:S02]  /*03f0*/  ISETP.GT.U32.AND P0, PT, R0, 0x3, PT ;  /* 0x000000030000780c */ /* 0x000fe40003f04070 */
[----:B------:R-:W-:-:S11]  /*0400*/  MOV R0, R10 ;  /* 0x0000000a00007202 */ /* 0x000fd60000000f00 */
[----:B------:R-:W-:Y:S05]  /*0410*/  @P0 BRA `(.L_x_4) ;  /* 0xfffffffc00c80947 */ /* 0x000fea000383ffff */
.L_x_0:
[----:B------:R-:W-:-:S13]  /*0420*/  ISETP.NE.AND P0, PT, R9, RZ, PT ;  /* 0x000000ff0900720c */ /* 0x000fda0003f05270 */
[----:B------:R-:W-:Y:S05]  /*0430*/  @P0 EXIT ;  /* 0x000000000000094d */ /* 0x000fea0003800000 */
[----:B------:R-:W2:Y:S01]  /*0440*/  LDG.E R3, desc[UR4][R2.64] ;  /* 0x0000000402037981 */ /* 0x000ea2000c1e1900 */
[----:B0-----:R-:W0:Y:S02]  /*0450*/  LDC.64 R4, c[0x0][0x380] ;  /* 0x0000e000ff047b82 */ /* 0x001e240000000a00 */
[----:B0-----:R-:W-:-:S05]  /*0460*/  IMAD.WIDE.U32 R8, R8, 0x4, R4 ;  /* 0x0000000408087825 */ /* 0x001fca00078e0004 */
[----:B--2---:R-:W-:Y:S01]  /*0470*/  STG.E desc[UR4][R8.64], R3 ;  /* 0x0000000308007986 */ /* 0x004fe2000c101904 */
[----:B------:R-:W-:Y:S05]  /*0480*/  EXIT ;  /* 0x000000000000794d */ /* 0x000fea0003800000 */
.L_x_5:
[----:B------:R-:W-:-:S00]  /*0490*/  BRA `(.L_x_5) ;  /* 0xfffffffc00fc7947 */ /* 0x000fc0000383ffff */
[----:B------:R-:W-:-:S00]  /*04a0*/  NOP ;  /* 0x0000000000007918 */ /* 0x000fc00000000000 */
        /* <DEDUP_REMOVED lines=13> */
.L_x_18:


//--------------------- .text._Z25reduccion_memoria_global4Pfi --------------------------
	.section	.text._Z25reduccion_memoria_global4Pfi,"ax",@progbits
	.align	128
        .global         _Z25reduccion_memoria_global4Pfi
        .type           _Z25reduccion_memoria_global4Pfi,@function
        .size           _Z25reduccion_memoria_global4Pfi,(.L_x_19 - _Z25reduccion_memoria_global4Pfi)
        .other          _Z25reduccion_memoria_global4Pfi,@"STO_CUDA_ENTRY STV_DEFAULT"
_Z25reduccion_memoria_global4Pfi:
.text._Z25reduccion_memoria_global4Pfi:
[----:B------:R-:W-:Y:S01]  /*0000*/  LDC R1, c[0x0][0x37c] ;  /* 0x0000df00ff017b82 */ /* 0x000fe20000000800 */
[----:B------:R-:W0:Y:S01]  /*0010*/  S2R R0, SR_CTAID.X ;  /* 0x0000000000007919 */ /* 0x000e220000002500 */
[----:B------:R-:W1:Y:S06]  /*0020*/  LDCU UR6, c[0x0][0x360] ;  /* 0x00006c00ff0677ac */ /* 0x000e6c0008000800 */
[----:B------:R-:W2:Y:S01]  /*0030*/  LDC.64 R4, c[0x0][0x380] ;  /* 0x0000e000ff047b82 */ /* 0x000ea20000000a00 */
[----:B------:R-:W3:Y:S01]  /*0040*/  S2R R9, SR_TID.X ;  /* 0x0000000000097919 */ /* 0x000ee20000002100 */
[----:B------:R-:W4:Y:S01]  /*0050*/  LDCU UR7, c[0x0][0x388] ;  /* 0x00007100ff0777ac */ /* 0x000f220008000800 */
[----:B------:R-:W0:Y:S01]  /*0060*/  LDCU.64 UR4, c[0x0][0x358] ;  /* 0x00006b00ff0477ac */ /* 0x000e220008000a00 */
[----:B-1----:R-:W-:Y:S01]  /*0070*/  MOV R8, UR6 ;  /* 0x0000000600087c02 */ /* 0x002fe20008000f00 */
[----:B0-----:R-:W-:-:S05]  /*0080*/  IMAD R2, R0, UR6, RZ ;  /* 0x0000000600027c24 */ /* 0x001fca000f8e02ff */
[----:B------:R-:W-:-:S04]  /*0090*/  SHF.L.U32 R2, R2, 0x2, RZ ;  /* 0x0000000202027819 */ /* 0x000fc800000006ff */
[C---:B---3--:R-:W-:Y:S01]  /*00a0*/  IADD3 R7, PT, PT, R2.reuse, R9, RZ ;  /* 0x0000000902077210 */ /* 0x048fe20007ffe0ff */
[----:B--2---:R-:W-:-:S03]  /*00b0*/  IMAD.WIDE.U32 R2, R2, 0x4, R4 ;  /* 0x0000000402027825 */ /* 0x004fc600078e0004 */
[----:B----4-:R-:W-:-:S13]  /*00c0*/  ISETP.GE.U32.AND P0, PT, R7, UR7, PT ;  /* 0x0000000707007c0c */ /* 0x010fda000bf06070 */
[----:B------:R-:W-:Y:S05]  /*00d0*/  @P0 BRA `(.L_x_6) ;  /* 0x0000000000900947 */ /* 0x000fea0003800000 */
[----:B------:R-:W-:-:S05]  /*00e0*/  IMAD R15, R8, 0x3, R7 ;  /* 0x00000003080f7824 */ /* 0x000fca00078e0207 */
[----:B------:R-:W-:-:S13]  /*00f0*/  ISETP.GE.U32.AND P0, PT, R15, UR7, PT ;  /* 0x000000070f007c0c */ /* 0x000fda000bf06070 */
[----:B------:R-:W-:Y:S05]  /*0100*/  @P0 BRA `(.L_x_7) ;  /* 0x0000000000380947 */ /* 0x000fea0003800000 */
[----:B------:R-:W-:Y:S02]  /*0110*/  IMAD R11, R8, -0x2, R15 ;  /* 0xfffffffe080b7824 */ /* 0x000fe400078e020f */
[----:B------:R-:W-:-:S03]  /*0120*/  IMAD.WIDE.U32 R6, R7, 0x4, R4 ;  /* 0x0000000407067825 */ /* 0x000fc600078e0004 */
[----:B------:R-:W-:Y:S01]  /*0130*/  IADD3 R13, PT, PT, R8, R11, RZ ;  /* 0x0000000b080d7210 */ /* 0x000fe20007ffe0ff */
[--C-:B------:R-:W-:Y:S01]  /*0140*/  IMAD.WIDE.U32 R10, R11, 0x4, R4.reuse ;  /* 0x000000040b0a7825 */ /* 0x100fe200078e0004 */
[----:B------:R-:W2:Y:S03]  /*0150*/  LDG.E R14, desc[UR4][R6.64] ;  /* 0x00000004060e7981 */ /* 0x000ea6000c1e1900 */
[--C-:B------:R-:W-:Y:S02]  /*0160*/  IMAD.WIDE.U32 R12, R13, 0x4, R4.reuse ;  /* 0x000000040d0c7825 */ /* 0x100fe400078e0004 */
[----:B------:R-:W2:Y:S02]  /*0170*/  LDG.E R11, desc[UR4][R10.64] ;  /* 0x000000040a0b7981 */ /* 0x000ea4000c1e1900 */
[----:B------:R-:W-:Y:S02]  /*0180*/  IMAD.WIDE.U32 R4, R15, 0x4, R4 ;  /* 0x000000040f047825 */ /* 0x000fe400078e0004 */
[----:B------:R-:W3:Y:S04]  /*0190*/  LDG.E R12, desc[UR4][R12.64] ;  /* 0x000000040c0c7981 */ /* 0x000ee8000c1e1900 */
[----:B------:R-:W4:Y:S01]  /*01a0*/  LDG.E R4, desc[UR4][R4.64] ;  /* 0x0000000404047981 */ /* 0x000f22000c1e1900 */
[----:B--2---:R-:W-:-:S04]  /*01b0*/  FADD R15, R14, R11 ;  /* 0x0000000b0e0f7221 */ /* 0x004fc80000000000 */
[----:B---3--:R-:W-:-:S04]  /*01c0*/  FADD R15, R12, R15 ;  /* 0x0000000f0c0f7221 */ /* 0x008fc80000000000 */
[----:B----4-:R-:W-:-:S05]  /*01d0*/  FADD R15, R4, R15 ;  /* 0x0000000f040f7221 */ /* 0x010fca0000000000 */
[----:B------:R0:W-:Y:S02]  /*01e0*/  STG.E desc[UR4][R6.64], R15 ;  /* 0x0000000f06007986 */ /* 0x0001e4000c101904 */
.L_x_7:
[----:B------:R-:W-:Y:S01]  /*01f0*/  ISETP.GE.U32.AND P0, PT, R8, 0x2, PT ;  /* 0x000000020800780c */ /* 0x000fe20003f06070 */
[----:B------:R-:W-:Y:S05]  /*0200*/  WARPSYNC.ALL ;  /* 0x0000000000007948 */ /* 0x000fea0003800000 */
[----:B------:R-:W-:Y:S07]  /*0210*/  BAR.SYNC.DEFER_BLOCKING 0x0 ;  /* 0x0000000000007b1d */ /* 0x000fee0000010000 */
[----:B------:R-:W-:Y:S05]  /*0220*/  @!P0 BRA `(.L_x_6) ;  /* 0x00000000003c8947 */ /* 0x000fea0003800000 */
[----:B------:R-:W-:-:S07]  /*0230*/  IMAD.WIDE.U32 R4, R9, 0x4, R2 ;  /* 0x0000000409047825 */ /* 0x000fce00078e0002 */
.L_x_10:
[----:B------:R-:W-:Y:S01]  /*0240*/  SHF.R.U32.HI R10, RZ, 0x1, R8 ;  /* 0x00000001ff0a7819 */ /* 0x000fe20000011608 */
[----:B------:R-:W-:Y:S03]  /*0250*/  BSSY.RECONVERGENT B0, `(.L_x_8) ;  /* 0x0000008000007945 */ /* 0x000fe60003800200 */
[----:B------:R-:W-:-:S13]  /*0260*/  ISETP.GE.U32.AND P0, PT, R9, R10, PT ;  /* 0x0000000a0900720c */ /* 0x000fda0003f06070 */
[----:B-1----:R-:W-:Y:S05]  /*0270*/  @P0 BRA `(.L_x_9) ;  /* 0x0000000000140947 */ /* 0x002fea0003800000 */
[----:B0-----:R-:W-:Y:S01]  /*0280*/  IMAD.WIDE.U32 R6, R10, 0x4, R4 ;  /* 0x000000040a067825 */ /* 0x001fe200078e0004 */
[----:B------:R-:W2:Y:S05]  /*0290*/  LDG.E R11, desc[UR4][R4.64] ;  /* 0x00000004040b7981 */ /* 0x000eaa000c1e1900 */
[----:B------:R-:W2:Y:S02]  /*02a0*/  LDG.E R6, desc[UR4][R6.64] ;  /* 0x0000000406067981 */ /* 0x000ea4000c1e1900 */
[----:B--2---:R-:W-:-:S05]  /*02b0*/  FADD R11, R6, R11 ;  /* 0x0000000b060b7221 */ /* 0x004fca0000000000 */
[----:B------:R1:W-:Y:S02]  /*02c0*/  STG.E desc[UR4][R4.64], R11 ;  /* 0x0000000b04007986 */ /* 0x0003e4000c101904 */
.L_x_9:
[----:B------:R-:W-:Y:S05]  /*02d0*/  BSYNC.RECONVERGENT B0 ;  /* 0x0000000000007941 */ /* 0x000fea0003800200 */
.L_x_8:
[----:B------:R-:W-:Y:S01]  /*02e0*/  BAR.SYNC.DEFER_BLOCKING 0x0 ;  /* 0x0000000000007b1d */ /* 0x000fe20000010000 */
[----:B------:R-:W-:Y:S02]  /*02f0*/  ISETP.GT.U32.AND P0, PT, R8, 0x3, PT ;  /* 0x000000030800780c */ /* 0x000fe40003f04070 */
[----:B------:R-:W-:-:S11]  /*0300*/  MOV R8, R10 ;  /* 0x0000000a00087202 */ /* 0x000fd60000000f00 */
[----:B------:R-:W-:Y:S05]  /*0310*/  @P0 BRA `(.L_x_10) ;  /* 0xfffffffc00c80947 */ /* 0x000fea000383ffff */
.L_x_6:
[----:B------:R-:W-:-:S13]  /*0320*/  ISETP.NE.AND P0, PT, R9, RZ, PT ;  /* 0x000000ff0900720c */ /* 0x000fda0003f05270 */
[----:B------:R-:W-:Y:S05]  /*0330*/  @P0 EXIT ;  /* 0x000000000000094d */ /* 0x000fea0003800000 */
[----:B------:R-:W2:Y:S01]  /*0340*/  LDG.E R3, desc[UR4][R2.64] ;  /* 0x0000000402037981 */ /* 0x000ea2000c1e1900 */
[----:B-1----:R-:W1:Y:S02]  /*0350*/  LDC.64 R4, c[0x0][0x380] ;  /* 0x0000e000ff047b82 */ /* 0x002e640000000a00 */
[----:B-1----:R-:W-:-:S05]  /*0360*/  IMAD.WIDE.U32 R4, R0, 0x4, R4 ;  /* 0x0000000400047825 */ /* 0x002fca00078e0004 */
[----:B--2---:R-:W-:Y:S01]  /*0370*/  STG.E desc[UR4][R4.64], R3 ;  /* 0x0000000304007986 */ /* 0x004fe2000c101904 */
[----:B------:R-:W-:Y:S05]  /*0380*/  EXIT ;  /* 0x000000000000794d */ /* 0x000fea0003800000 */
.L_x_11:
        /* <DEDUP_REMOVED lines=15> */
.L_x_19:


//--------------------- .text._Z25reduccion_memoria_global2Pfi --------------------------
	.section	.text._Z25reduccion_memoria_global2Pfi,"ax",@progbits
	.align	128
        .global         _Z25reduccion_memoria_global2Pfi
        .type           _Z25reduccion_memoria_global2Pfi,@function
        .size           _Z25reduccion_memoria_global2Pfi,(.L_x_20 - _Z25reduccion_memoria_global2Pfi)
        .other          _Z25reduccion_memoria_global2Pfi,@"STO_CUDA_ENTRY STV_DEFAULT"
_Z25reduccion_memoria_global2Pfi:
.text._Z25reduccion_memoria_global2Pfi:
        /* <DEDUP_REMOVED lines=14> */
[----:B------:R-:W-:-:S04]  /*00e0*/  IADD3 R5, PT, PT, R9, R0, RZ ;  /* 0x0000000009057210 */ /* 0x000fc80007ffe0ff */
[----:B------:R-:W-:-:S13]  /*00f0*/  ISETP.GE.U32.AND P0, PT, R5, UR7, PT ;  /* 0x0000000705007c0c */ /* 0x000fda000bf06070 */
[----:B------:R-:W-:Y:S05]  /*0100*/  @P0 BRA `(.L_x_13) ;  /* 0x0000000000180947 */ /* 0x000fea0003800000 */
[----:B------:R-:W-:-:S04]  /*0110*/  IMAD.WIDE.U32 R4, R5, 0x4, R6 ;  /* 0x0000000405047825 */ /* 0x000fc800078e0006 */
[----:B------:R-:W-:Y:S02]  /*0120*/  IMAD.WIDE.U32 R6, R9, 0x4, R6 ;  /* 0x0000000409067825 */ /* 0x000fe400078e0006 */
[----:B------:R-:W2:Y:S04]  /*0130*/  LDG.E R4, desc[UR4][R4.64] ;  /* 0x0000000404047981 */ /* 0x000ea8000c1e1900 */
[----:B------:R-:W2:Y:S02]  /*0140*/  LDG.E R9, desc[UR4][R6.64] ;  /* 0x0000000406097981 */ /* 0x000ea4000c1e1900 */
[----:B--2---:R-:W-:-:S05]  /*0150*/  FADD R9, R4, R9 ;  /* 0x0000000904097221 */ /* 0x004fca0000000000 */
[----:B------:R0:W-:Y:S02]  /*0160*/  STG.E desc[UR4][R6.64], R9 ;  /* 0x0000000906007986 */ /* 0x0001e4000c101904 */
.L_x_13:
[----:B------:R-:W-:Y:S01]  /*0170*/  ISETP.GE.U32.AND P0, PT, R0, 0x2, PT ;  /* 0x000000020000780c */ /* 0x000fe20003f06070 */
[----:B------:R-:W-:Y:S05]  /*0180*/  WARPSYNC.ALL ;  /* 0x0000000000007948 */ /* 0x000fea0003800000 */
[----:B------:R-:W-:Y:S07]  /*0190*/  BAR.SYNC.DEFER_BLOCKING 0x0 ;  /* 0x0000000000007b1d */ /* 0x000fee0000010000 */
[----:B------:R-:W-:Y:S05]  /*01a0*/  @!P0 BRA `(.L_x_12) ;  /* 0x00000000003c8947 */ /* 0x000fea0003800000 */
[----:B------:R-:W-:-:S07]  /*01b0*/  IMAD.WIDE.U32 R4, R8, 0x4, R2 ;  /* 0x0000000408047825 */ /* 0x000fce00078e0002 */
.L_x_16:
        /* <DEDUP_REMOVED lines=9> */
.L_x_15:
[----:B------:R-:W-:Y:S05]  /*0250*/  BSYNC.RECONVERGENT B0 ;  /* 0x0000000000007941 */ /* 0x000fea0003800200 */
.L_x_14:
[----:B------:R-:W-:Y:S01]  /*0260*/  BAR.SYNC.DEFER_BLOCKING 0x0 ;  /* 0x0000000000007b1d */ /* 0x000fe20000010000 */
[----:B------:R-:W-:Y:S02]  /*0270*/  ISETP.GT.U32.AND P0, PT, R0, 0x3, PT ;  /* 0x000000030000780c */ /* 0x000fe40003f04070 */
[----:B------:R-:W-:-:S11]  /*0280*/  MOV R0, R13 ;  /* 0x0000000d00007202 */ /* 0x000fd60000000f00 */
[----:B------:R-:W-:Y:S05]  /*0290*/  @P0 BRA `(.L_x_16) ;  /* 0xfffffffc00c80947 */ /* 0x000fea000383ffff */
.L_x_12:
[----:B------:R-:W-:-:S13]  /*02a0*/  ISETP.NE.AND P0, PT, R8, RZ, PT ;  /* 0x000000ff0800720c */ /* 0x000fda0003f05270 */
[----:B------:R-:W-:Y:S05]  /*02b0*/  @P0 EXIT ;  /* 0x000000000000094d */ /* 0x000fea0003800000 */
[----:B------:R-:W2:Y:S01]  /*02c0*/  LDG.E R3, desc[UR4][R2.64] ;  /* 0x0000000402037981 */ /* 0x000ea2000c1e1900 */
[----:B-1----:R-:W1:Y:S02]  /*02d0*/  LDC.64 R4, c[0x0][0x380] ;  /* 0x0000e000ff047b82 */ /* 0x002e640000000a00 */
[----:B-1----:R-:W-:-:S05]  /*02e0*/  IMAD.WIDE.U32 R4, R11, 0x4, R4 ;  /* 0x000000040b047825 */ /* 0x002fca00078e0004 */
[----:B--2---:R-:W-:Y:S01]  /*02f0*/  STG.E desc[UR4][R4.64], R3 ;  /* 0x0000000304007986 */ /* 0x004fe2000c101904 */
[----:B------:R-:W-:Y:S05]  /*0300*/  EXIT ;  /* 0x000000000000794d */ /* 0x000fea0003800000 */
.L_x_17:
        /* <DEDUP_REMOVED lines=15> */
.L_x_20:


//--------------------- .nv.shared.reserved.0     --------------------------
	.section	.nv.shared.reserved.0,"aw",@nobits
	.weak		__nv_reservedSMEM_offset_0_alias
	.size		__nv_reservedSMEM_offset_0_alias, 0, 64
	.other		__nv_reservedSMEM_offset_0_alias,@"STO_CUDA_RESERVED_SHARED STV_DEFAULT"
__nv_reservedSMEM_offset_0_alias:
	.zero		0
	.zero		64


//--------------------- .nv.constant0._Z25reduccion_memoria_global8Pfi --------------------------
	.section	.nv.constant0._Z25reduccion_memoria_global8Pfi,"a",@progbits
	.sectionflags	@""
	.align	4
.nv.constant0._Z25reduccion_memoria_global8Pfi:
	.zero		908


//--------------------- .nv.constant0._Z25reduccion_memoria_global4Pfi --------------------------
	.section	.nv.constant0._Z25reduccion_memoria_global4Pfi,"a",@progbits
	.sectionflags	@""
	.align	4
.nv.constant0._Z25reduccion_memoria_global4Pfi:
	.zero		908


//--------------------- .nv.constant0._Z25reduccion_memoria_global2Pfi --------------------------
	.section	.nv.constant0._Z25reduccion_memoria_global2Pfi,"a",@progbits
	.sectionflags	@""
	.align	4
.nv.constant0._Z25reduccion_memoria_global2Pfi:
	.zero		908


//--------------------- SYMBOLS --------------------------

	.type		.nv.reservedSmem.offset0,@object
	.size		.nv.reservedSmem.offset0,0x4
